//
// Generated by NVIDIA NVVM Compiler
//
// Compiler Build ID: CL-36424714
// Cuda compilation tools, release 13.0, V13.0.88
// Based on NVVM 20.0.0
//

.version 9.0
.target sm_100
.address_size 64

	// .globl	_Z5helloy
.extern .func  (.param .b32 func_retval0) vprintf
(
	.param .b64 vprintf_param_0,
	.param .b64 vprintf_param_1
)
;
.global .align 1 .b8 $str[21] = {73, 39, 109, 32, 37, 46, 50, 102, 32, 97, 110, 100, 32, 103, 111, 116, 32, 37, 99, 10};

.visible .entry _Z5helloy(
	.param .u64 _Z5helloy_param_0
)
{
	.local .align 8 .b8 	__local_depot0[16];
	.reg .b64 	%SP;
	.reg .b64 	%SPL;
	.reg .b32 	%r<16>;
	.reg .b32 	%f<3>;
	.reg .b64 	%rd<6>;
	.reg .b64 	%fd<4>;

	mov.u64 	%SPL, __local_depot0;
	cvta.local.u64 	%SP, %SPL;
	ld.param.u64 	%rd1, [_Z5helloy_param_0];
	add.u64 	%rd2, %SP, 0;
	add.u64 	%rd3, %SPL, 0;
	mov.u32 	%r1, %tid.z;
	mov.u32 	%r2, %ntid.y;
	mov.u32 	%r3, %ntid.x;
	mov.u32 	%r4, %tid.y;
	mov.u32 	%r5, %tid.x;
	mad.lo.s32 	%r6, %r1, %r2, %r4;
	mad.lo.s32 	%r7, %r6, %r3, %r5;
	cvt.rn.f32.u32 	%f1, %r7;
	cvt.f64.f32 	%fd1, %f1;
	mul.f64 	%fd2, %fd1, 0d3FF4CCCCCCCCCCCD;
	cvt.rn.f32.f64 	%f2, %fd2;
	cvt.rzi.s32.f32 	%r8, %f2;
	tex.1d.v4.u32.s32 	{%r9, %r10, %r11, %r12}, [%rd1, {%r8}];
	cvt.f64.f32 	%fd3, %f2;
	and.b32  	%r13, %r9, 255;
	st.local.f64 	[%rd3], %fd3;
	st.local.u32 	[%rd3+8], %r13;
	mov.u64 	%rd4, $str;
	cvta.global.u64 	%rd5, %rd4;
	{ // callseq 0, 0
	.param .b64 param0;
	st.param.b64 	[param0], %rd5;
	.param .b64 param1;
	st.param.b64 	[param1], %rd2;
	.param .b32 retval0;
	call.uni (retval0), 
	vprintf, 
	(
	param0, 
	param1
	);
	ld.param.b32 	%r14, [retval0];
	} // callseq 0
	ret;

}


// ===== COMPILED SASS (sm_100) =====

	.target	sm_100

	.elftype	@"ET_EXEC"


//--------------------- .note.nv.tkinfo           --------------------------
	.section	.note.nv.tkinfo,"",@"SHT_NOTE"
	.sectionflags	@"SHF_NOTE_NV_TKINFO"
	.tkinfo
        /*0018*/ 	.word	0x00000002
        /*0030*/ 	.string	""
        /*0030*/ 	.string	"ptxas"
        /*0030*/ 	.string	"Cuda compilation tools, release 13.0, V13.0.88"
        /*0030*/ 	.string	"Build cuda_13.0.r13.0/compiler.36424714_0"
        /*0030*/ 	.string	"-arch sm_100 -m 64 "



//--------------------- .note.nv.cuinfo           --------------------------
	.section	.note.nv.cuinfo,"",@"SHT_NOTE"
	.sectionflags	@"SHF_NOTE_NV_CUINFO"
        /*0018*/ 	.short	0x0002
        /*001a*/ 	.short	0x0064
        /*001c*/ 	.short	0x0082
	.zero		2


//--------------------- .nv.info                  --------------------------
	.section	.nv.info,"",@"SHT_CUDA_INFO"
	.align	4


	//----- nvinfo : EIATTR_REGCOUNT
	.align		4
        /*0000*/ 	.byte	0x04, 0x2f
        /*0002*/ 	.short	(.L_2 - .L_1)
	.align		4
.L_1:
        /*0004*/ 	.word	index@(_Z5helloy)
        /*0008*/ 	.word	0x00000018


	//----- nvinfo : EIATTR_FRAME_SIZE
	.align		4
.L_2:
        /*000c*/ 	.byte	0x04, 0x11
        /*000e*/ 	.short	(.L_4 - .L_3)
	.align		4
.L_3:
        /*0010*/ 	.word	index@(_Z5helloy)
        /*0014*/ 	.word	0x00000010


	//----- nvinfo : EIATTR_MIN_STACK_SIZE
	.align		4
.L_4:
        /*0018*/ 	.byte	0x04, 0x12
        /*001a*/ 	.short	(.L_6 - .L_5)
	.align		4
.L_5:
        /*001c*/ 	.word	index@(_Z5helloy)
        /*0020*/ 	.word	0x00000010
.L_6:


//--------------------- .nv.compat                --------------------------
	.section	.nv.compat,"",@"SHT_CUDA_COMPAT_INFO"
	.align	4
        /*0000*/ 	.byte	0x02, 0x09, 0x00, 0x00, 0x02, 0x02, 0x02, 0x00, 0x02, 0x05, 0x05, 0x00, 0x03, 0x07, 0x01, 0x01
        /*0010*/ 	.byte	0x02, 0x03, 0x00, 0x00, 0x02, 0x06, 0x01, 0x00, 0x04, 0x0b, 0x08, 0x00, 0x01, 0x00, 0x00, 0x00
        /*0020*/ 	.byte	0x00, 0x00, 0x00, 0x00


//--------------------- .nv.info._Z5helloy        --------------------------
	.section	.nv.info._Z5helloy,"",@"SHT_CUDA_INFO"
	.sectionflags	@""
	.align	4


	//----- nvinfo : EIATTR_CUDA_API_VERSION
	.align		4
        /*0000*/ 	.byte	0x04, 0x37
        /*0002*/ 	.short	(.L_8 - .L_7)
.L_7:
        /*0004*/ 	.word	0x00000082


	//----- nvinfo : EIATTR_KPARAM_INFO
	.align		4
.L_8:
        /*0008*/ 	.byte	0x04, 0x17
        /*000a*/ 	.short	(.L_10 - .L_9)
.L_9:
        /*000c*/ 	.word	0x00000000
        /*0010*/ 	.short	0x0000
        /*0012*/ 	.short	0x0000
        /*0014*/ 	.byte	0x00, 0xf0, 0x21, 0x00


	//----- nvinfo : EIATTR_SPARSE_MMA_MASK
	.align		4
.L_10:
        /*0018*/ 	.byte	0x03, 0x50
        /*001a*/ 	.short	0x0000


	//----- nvinfo : EIATTR_MAXREG_COUNT
	.align		4
        /*001c*/ 	.byte	0x03, 0x1b
        /*001e*/ 	.short	0x00ff


	//----- nvinfo : EIATTR_EXTERNS
	.align		4
        /*0020*/ 	.byte	0x04, 0x0f
        /*0022*/ 	.short	(.L_12 - .L_11)


	//   ....[0]....
	.align		4
.L_11:
        /*0024*/ 	.word	index@(vprintf)


	//----- nvinfo : EIATTR_MERCURY_ISA_VERSION
	.align		4
.L_12:
        /*0028*/ 	.byte	0x03, 0x5f
        /*002a*/ 	.short	0x0101


	//----- nvinfo : EIATTR_VRC_CTA_INIT_COUNT
	.align		4
        /*002c*/ 	.byte	0x02, 0x4a
	.zero		1
	.zero		1


	//----- nvinfo : EIATTR_SYSCALL_OFFSETS
	.align		4
        /*0030*/ 	.byte	0x04, 0x46
        /*0032*/ 	.short	(.L_14 - .L_13)


	//   ....[0]....
.L_13:
        /*0034*/ 	.word	0x00000210


	//----- nvinfo : EIATTR_EXIT_INSTR_OFFSETS
	.align		4
.L_14:
        /*0038*/ 	.byte	0x04, 0x1c
        /*003a*/ 	.short	(.L_16 - .L_15)


	//   ....[0]....
.L_15:
        /*003c*/ 	.word	0x00000220


	//----- nvinfo : EIATTR_CBANK_PARAM_SIZE
	.align		4
.L_16:
        /*0040*/ 	.byte	0x03, 0x19
        /*0042*/ 	.short	0x0008


	//----- nvinfo : EIATTR_PARAM_CBANK
	.align		4
        /*0044*/ 	.byte	0x04, 0x0a
        /*0046*/ 	.short	(.L_18 - .L_17)
	.align		4
.L_17:
        /*0048*/ 	.word	index@(.nv.constant0._Z5helloy)
        /*004c*/ 	.short	0x0380
        /*004e*/ 	.short	0x0008


	//----- nvinfo : EIATTR_SW_WAR
	.align		4
.L_18:
        /*0050*/ 	.byte	0x04, 0x36
        /*0052*/ 	.short	(.L_20 - .L_19)
.L_19:
        /*0054*/ 	.word	0x00000008
.L_20:


//--------------------- .nv.callgraph             --------------------------
	.section	.nv.callgraph,"",@"SHT_CUDA_CALLGRAPH"
	.align	4
	.sectionentsize	8
	.align		4
        /*0000*/ 	.word	0x00000000
	.align		4
        /*0004*/ 	.word	0xffffffff
	.align		4
        /*0008*/ 	.word	index@(_Z5helloy)
	.align		4
        /*000c*/ 	.word	index@(vprintf)
	.align		4
        /*0010*/ 	.word	0x00000000
	.align		4
        /*0014*/ 	.word	0xfffffffe
	.align		4
        /*0018*/ 	.word	0x00000000
	.align		4
        /*001c*/ 	.word	0xfffffffd
	.align		4
        /*0020*/ 	.word	0x00000000
	.align		4
        /*0024*/ 	.word	0xfffffffc


//--------------------- .nv.constant4             --------------------------
	.section	.nv.constant4,"a",@progbits
	.align	8
	.align		8
.nv.constant4:
        /*0000*/ 	.dword	vprintf
	.align		8
        /*0008*/ 	.dword	$str


//--------------------- .text._Z5helloy           --------------------------
	.section	.text._Z5helloy,"ax",@progbits
	.align	128
        .global         _Z5helloy
        .type           _Z5helloy,@function
        .size           _Z5helloy,(.L_x_2 - _Z5helloy)
        .other          _Z5helloy,@"STO_CUDA_ENTRY STV_DEFAULT"
_Z5helloy:
.text._Z5helloy:
[----:B------:R-:W0:Y:S01]  /*0000*/  LDC R1, c[0x0][0x37c] ;  /* 0x0000df00ff017b82 */ /* 0x000e220000000800 */
[----:B------:R-:W1:Y:S01]  /*0010*/  S2R R0, SR_TID.Z ;  /* 0x0000000000007919 */ /* 0x000e620000002300 */
[----:B------:R-:W2:Y:S01]  /*0020*/  LDCU UR6, c[0x0][0x2fc] ;  /* 0x00005f80ff0677ac */ /* 0x000ea20008000800 */
[----:B0-----:R-:W-:Y:S01]  /*0030*/  VIADD R1, R1, 0xfffffff0 ;  /* 0xfffffff001017836 */ /* 0x001fe20000000000 */
[----:B------:R-:W1:Y:S01]  /*0040*/  S2R R3, SR_TID.Y ;  /* 0x0000000000037919 */ /* 0x000e620000002200 */
[----:B------:R-:W1:Y:S01]  /*0050*/  LDCU UR4, c[0x0][0x364] ;  /* 0x00006c80ff0477ac */ /* 0x000e620008000800 */
[----:B------:R-:W0:Y:S01]  /*0060*/  S2R R5, SR_TID.X ;  /* 0x0000000000057919 */ /* 0x000e220000002100 */
[----:B------:R-:W0:Y:S01]  /*0070*/  LDCU UR5, c[0x0][0x360] ;  /* 0x00006c00ff0577ac */ /* 0x000e220008000800 */
[----:B-1----:R-:W-:Y:S01]  /*0080*/  IMAD R0, R0, UR4, R3 ;  /* 0x0000000400007c24 */ /* 0x002fe2000f8e0203 */
[----:B------:R-:W-:-:S03]  /*0090*/  UMOV UR4, 0xcccccccd ;  /* 0xcccccccd00047882 */ /* 0x000fc60000000000 */
[----:B0-----:R-:W-:Y:S01]  /*00a0*/  IMAD R0, R0, UR5, R5 ;  /* 0x0000000500007c24 */ /* 0x001fe2000f8e0205 */
[----:B------:R-:W-:-:S04]  /*00b0*/  UMOV UR5, 0x3ff4cccc ;  /* 0x3ff4cccc00057882 */ /* 0x000fc80000000000 */
[----:B------:R-:W-:-:S06]  /*00c0*/  I2FP.F32.U32 R3, R0 ;  /* 0x0000000000037245 */ /* 0x000fcc0000201000 */
[----:B------:R-:W0:Y:S02]  /*00d0*/  F2F.F64.F32 R2, R3 ;  /* 0x0000000300027310 */ /* 0x000e240000201800 */
[----:B0-----:R-:W-:Y:S01]  /*00e0*/  DMUL R4, R2, UR4 ;  /* 0x0000000402047c28 */ /* 0x001fe20008000000 */
[----:B------:R-:W0:Y:S01]  /*00f0*/  LDCU UR4, c[0x0][0x380] ;  /* 0x00007000ff0477ac */ /* 0x000e220008000800 */
[----:B------:R-:W-:-:S04]  /*0100*/  UMOV UR5, URZ ;  /* 0x000000ff00057c82 */ /* 0x000fc80008000000 */
[----:B------:R-:W1:Y:S08]  /*0110*/  F2F.F32.F64 R0, R4 ;  /* 0x0000000400007310 */ /* 0x000e700000301000 */
[----:B-1----:R-:W0:Y:S02]  /*0120*/  F2I.TRUNC.NTZ R2, R0 ;  /* 0x0000000000027305 */ /* 0x002e24000020f100 */
[----:B0-----:R0:W5:Y:S06]  /*0130*/  TLD.LZ RZ, R2, R2, UR4, 1D, 0x1 ;  /* 0x00ff04ff02027f66 */ /* 0x00116c00081e01ff */
[----:B------:R-:W1:Y:S01]  /*0140*/  F2F.F64.F32 R8, R0 ;  /* 0x0000000000087310 */ /* 0x000e620000201800 */
[----:B------:R-:W-:Y:S01]  /*0150*/  MOV R3, 0x0 ;  /* 0x0000000000037802 */ /* 0x000fe20000000f00 */
[----:B------:R-:W3:Y:S03]  /*0160*/  LDCU.64 UR8, c[0x4][0x8] ;  /* 0x01000100ff0877ac */ /* 0x000ee60008000a00 */
[----:B------:R4:W4:Y:S01]  /*0170*/  LDC.64 R12, c[0x4][R3] ;  /* 0x01000000030c7b82 */ /* 0x0009220000000a00 */
[----:B0-----:R-:W0:Y:S01]  /*0180*/  LDCU UR4, c[0x0][0x2f8] ;  /* 0x00005f00ff0477ac */ /* 0x001e220008000800 */
[----:B-1----:R1:W-:Y:S01]  /*0190*/  STL.64 [R1], R8 ;  /* 0x0000000801007387 */ /* 0x0023e20000100a00 */
[----:B---3--:R-:W-:Y:S01]  /*01a0*/  IMAD.U32 R4, RZ, RZ, UR8 ;  /* 0x00000008ff047e24 */ /* 0x008fe2000f8e00ff */
[----:B------:R-:W-:-:S02]  /*01b0*/  MOV R5, UR9 ;  /* 0x0000000900057c02 */ /* 0x000fc40008000f00 */
[----:B0-----:R-:W-:-:S05]  /*01c0*/  IADD3 R6, P0, PT, R1, UR4, RZ ;  /* 0x0000000401067c10 */ /* 0x001fca000ff1e0ff */
[----:B--2---:R-:W-:Y:S01]  /*01d0*/  IMAD.X R7, RZ, RZ, UR6, P0 ;  /* 0x00000006ff077e24 */ /* 0x004fe200080e06ff */
[----:B-----5:R-:W-:-:S05]  /*01e0*/  LOP3.LUT R10, R2, 0xff, RZ, 0xc0, !PT ;  /* 0x000000ff020a7812 */ /* 0x020fca00078ec0ff */
[----:B----4-:R1:W-:Y:S02]  /*01f0*/  STL [R1+0x8], R10 ;  /* 0x0000080a01007387 */ /* 0x0103e40000100800 */
[----:B------:R-:W-:-:S07]  /*0200*/  LEPC R20, `(.L_x_0) ;  /* 0x000000001014794e */ /* 0x000fce0000000000 */
[----:B-1----:R-:W-:Y:S05]  /*0210*/  CALL.ABS.NOINC R12 ;  /* 0x000000000c007343 */ /* 0x002fea0003c00000 */
.L_x_0:
[----:B------:R-:W-:Y:S05]  /*0220*/  EXIT ;  /* 0x000000000000794d */ /* 0x000fea0003800000 */
.L_x_1:
[----:B------:R-:W-:-:S00]  /*0230*/  BRA `(.L_x_1) ;  /* 0xfffffffc00fc7947 */ /* 0x000fc0000383ffff */
[----:B------:R-:W-:-:S00]  /*0240*/  NOP ;  /* 0x0000000000007918 */ /* 0x000fc00000000000 */
        /* <DEDUP_REMOVED lines=11> */
.L_x_2:


//--------------------- .nv.global.init           --------------------------
	.section	.nv.global.init,"aw",@progbits
.nv.global.init:
	.type		$str,@object
	.size		$str,(.L_0 - $str)
$str:
        /*0000*/ 	.byte	0x49, 0x27, 0x6d, 0x20, 0x25, 0x2e, 0x32, 0x66, 0x20, 0x61, 0x6e, 0x64, 0x20, 0x67, 0x6f, 0x74
        /*0010*/ 	.byte	0x20, 0x25, 0x63, 0x0a, 0x00
.L_0:


//--------------------- .nv.shared.reserved.0     --------------------------
	.section	.nv.shared.reserved.0,"aw",@nobits
	.weak		__nv_reservedSMEM_offset_0_alias
	.size		__nv_reservedSMEM_offset_0_alias, 0, 64
	.other		__nv_reservedSMEM_offset_0_alias,@"STO_CUDA_RESERVED_SHARED STV_DEFAULT"
__nv_reservedSMEM_offset_0_alias:
	.zero		0
	.zero		64


//--------------------- .nv.constant0._Z5helloy   --------------------------
	.section	.nv.constant0._Z5helloy,"a",@progbits
	.sectionflags	@""
	.align	4
.nv.constant0._Z5helloy:
	.zero		904


//--------------------- SYMBOLS --------------------------

	.type		.nv.reservedSmem.offset0,@object
	.size		.nv.reservedSmem.offset0,0x4
	.type		vprintf,@function
